//
// Generated by NVIDIA NVVM Compiler
//
// Compiler Build ID: CL-36424714
// Cuda compilation tools, release 13.0, V13.0.88
// Based on NVVM 20.0.0
//

.version 9.0
.target sm_100
.address_size 64

	// .globl	default_function_kernel

.visible .entry default_function_kernel(
	.param .u64 .ptr .align 1 default_function_kernel_param_0,
	.param .u64 .ptr .align 1 default_function_kernel_param_1
)
.maxntid 6
{
	.reg .pred 	%p<2>;
	.reg .b32 	%r<6>;
	.reg .b32 	%f<20>;
	.reg .b64 	%rd<8>;

	ld.param.u64 	%rd1, [default_function_kernel_param_0];
	ld.param.u64 	%rd2, [default_function_kernel_param_1];
	cvta.to.global.u64 	%rd3, %rd1;
	cvta.to.global.u64 	%rd4, %rd2;
	mov.u32 	%r1, %ctaid.x;
	mov.u32 	%r2, %tid.x;
	mad.lo.s32 	%r3, %r1, 6, %r2;
	mul.wide.u32 	%rd5, %r3, 4;
	add.s64 	%rd6, %rd4, %rd5;
	ld.global.nc.f32 	%f1, [%rd6];
	abs.f32 	%f2, %f1;
	mov.f32 	%f3, 0f3FB8AA3B;
	mul.rn.f32 	%f4, %f2, %f3;
	cvt.rzi.f32.f32 	%f5, %f4;
	abs.f32 	%f6, %f5;
	setp.gt.f32 	%p1, %f6, 0f42FC0000;
	mov.f32 	%f7, 0f42FC0000;
	copysign.f32 	%f8, %f5, %f7;
	selp.f32 	%f9, %f8, %f5, %p1;
	fma.rn.f32 	%f10, %f9, 0fBF317218, %f2;
	fma.rn.f32 	%f11, %f9, 0f3102E308, %f10;
	mul.f32 	%f12, %f11, 0f3FB8AA3B;
	add.f32 	%f13, %f9, 0f4B40007D;
	mov.b32 	%r4, %f13;
	shl.b32 	%r5, %r4, 23;
	mov.b32 	%f14, %r5;
	ex2.approx.ftz.f32 	%f15, %f12;
	mul.f32 	%f16, %f15, %f14;
	mov.f32 	%f17, 0f3E000000;
	div.approx.ftz.f32 	%f18, %f17, %f16;
	fma.rn.f32 	%f19, %f16, 0f40000000, %f18;
	add.s64 	%rd7, %rd3, %rd5;
	st.global.f32 	[%rd7], %f19;
	ret;

}


// ===== COMPILED SASS (sm_100) =====

	.target	sm_100

	.elftype	@"ET_EXEC"


//--------------------- .note.nv.tkinfo           --------------------------
	.section	.note.nv.tkinfo,"",@"SHT_NOTE"
	.sectionflags	@"SHF_NOTE_NV_TKINFO"
	.tkinfo
        /*0018*/ 	.word	0x00000002
        /*0030*/ 	.string	""
        /*0030*/ 	.string	"ptxas"
        /*0030*/ 	.string	"Cuda compilation tools, release 13.0, V13.0.88"
        /*0030*/ 	.string	"Build cuda_13.0.r13.0/compiler.36424714_0"
        /*0030*/ 	.string	"-arch sm_100 -m 64 "



//--------------------- .note.nv.cuinfo           --------------------------
	.section	.note.nv.cuinfo,"",@"SHT_NOTE"
	.sectionflags	@"SHF_NOTE_NV_CUINFO"
        /*0018*/ 	.short	0x0002
        /*001a*/ 	.short	0x0064
        /*001c*/ 	.short	0x0082
	.zero		2


//--------------------- .nv.info                  --------------------------
	.section	.nv.info,"",@"SHT_CUDA_INFO"
	.align	4


	//----- nvinfo : EIATTR_REGCOUNT
	.align		4
        /*0000*/ 	.byte	0x04, 0x2f
        /*0002*/ 	.short	(.L_1 - .L_0)
	.align		4
.L_0:
        /*0004*/ 	.word	index@(default_function_kernel)
        /*0008*/ 	.word	0x0000000a


	//----- nvinfo : EIATTR_FRAME_SIZE
	.align		4
.L_1:
        /*000c*/ 	.byte	0x04, 0x11
        /*000e*/ 	.short	(.L_3 - .L_2)
	.align		4
.L_2:
        /*0010*/ 	.word	index@(default_function_kernel)
        /*0014*/ 	.word	0x00000000


	//----- nvinfo : EIATTR_MIN_STACK_SIZE
	.align		4
.L_3:
        /*0018*/ 	.byte	0x04, 0x12
        /*001a*/ 	.short	(.L_5 - .L_4)
	.align		4
.L_4:
        /*001c*/ 	.word	index@(default_function_kernel)
        /*0020*/ 	.word	0x00000000
.L_5:


//--------------------- .nv.compat                --------------------------
	.section	.nv.compat,"",@"SHT_CUDA_COMPAT_INFO"
	.align	4
        /*0000*/ 	.byte	0x02, 0x09, 0x00, 0x00, 0x02, 0x02, 0x01, 0x00, 0x02, 0x05, 0x05, 0x00, 0x03, 0x07, 0x01, 0x01
        /*0010*/ 	.byte	0x02, 0x03, 0x00, 0x00, 0x02, 0x06, 0x01, 0x00, 0x04, 0x0b, 0x08, 0x00, 0x01, 0x00, 0x00, 0x00
        /*0020*/ 	.byte	0x00, 0x00, 0x00, 0x00


//--------------------- .nv.info.default_function_kernel --------------------------
	.section	.nv.info.default_function_kernel,"",@"SHT_CUDA_INFO"
	.sectionflags	@""
	.align	4


	//----- nvinfo : EIATTR_CUDA_API_VERSION
	.align		4
        /*0000*/ 	.byte	0x04, 0x37
        /*0002*/ 	.short	(.L_7 - .L_6)
.L_6:
        /*0004*/ 	.word	0x00000082


	//----- nvinfo : EIATTR_KPARAM_INFO
	.align		4
.L_7:
        /*0008*/ 	.byte	0x04, 0x17
        /*000a*/ 	.short	(.L_9 - .L_8)
.L_8:
        /*000c*/ 	.word	0x00000000
        /*0010*/ 	.short	0x0001
        /*0012*/ 	.short	0x0008
        /*0014*/ 	.byte	0x00, 0xf5, 0x21, 0x00


	//----- nvinfo : EIATTR_KPARAM_INFO
	.align		4
.L_9:
        /*0018*/ 	.byte	0x04, 0x17
        /*001a*/ 	.short	(.L_11 - .L_10)
.L_10:
        /*001c*/ 	.word	0x00000000
        /*0020*/ 	.short	0x0000
        /*0022*/ 	.short	0x0000
        /*0024*/ 	.byte	0x00, 0xf5, 0x21, 0x00


	//----- nvinfo : EIATTR_SPARSE_MMA_MASK
	.align		4
.L_11:
        /*0028*/ 	.byte	0x03, 0x50
        /*002a*/ 	.short	0x0000


	//----- nvinfo : EIATTR_MAXREG_COUNT
	.align		4
        /*002c*/ 	.byte	0x03, 0x1b
        /*002e*/ 	.short	0x00ff


	//----- nvinfo : EIATTR_MERCURY_ISA_VERSION
	.align		4
        /*0030*/ 	.byte	0x03, 0x5f
        /*0032*/ 	.short	0x0101


	//----- nvinfo : EIATTR_VRC_CTA_INIT_COUNT
	.align		4
        /*0034*/ 	.byte	0x02, 0x4a
	.zero		1
	.zero		1


	//----- nvinfo : EIATTR_EXIT_INSTR_OFFSETS
	.align		4
        /*0038*/ 	.byte	0x04, 0x1c
        /*003a*/ 	.short	(.L_13 - .L_12)


	//   ....[0]....
.L_12:
        /*003c*/ 	.word	0x000001b0


	//----- nvinfo : EIATTR_MAX_THREADS
	.align		4
.L_13:
        /*0040*/ 	.byte	0x04, 0x05
        /*0042*/ 	.short	(.L_15 - .L_14)
.L_14:
        /*0044*/ 	.word	0x00000006
        /*0048*/ 	.word	0x00000001
        /*004c*/ 	.word	0x00000001


	//----- nvinfo : EIATTR_CBANK_PARAM_SIZE
	.align		4
.L_15:
        /*0050*/ 	.byte	0x03, 0x19
        /*0052*/ 	.short	0x0010


	//----- nvinfo : EIATTR_PARAM_CBANK
	.align		4
        /*0054*/ 	.byte	0x04, 0x0a
        /*0056*/ 	.short	(.L_17 - .L_16)
	.align		4
.L_16:
        /*0058*/ 	.word	index@(.nv.constant0.default_function_kernel)
        /*005c*/ 	.short	0x0380
        /*005e*/ 	.short	0x0010


	//----- nvinfo : EIATTR_SW_WAR
	.align		4
.L_17:
        /*0060*/ 	.byte	0x04, 0x36
        /*0062*/ 	.short	(.L_19 - .L_18)
.L_18:
        /*0064*/ 	.word	0x00000008
.L_19:


//--------------------- .nv.callgraph             --------------------------
	.section	.nv.callgraph,"",@"SHT_CUDA_CALLGRAPH"
	.align	4
	.sectionentsize	8
	.align		4
        /*0000*/ 	.word	0x00000000
	.align		4
        /*0004*/ 	.word	0xffffffff
	.align		4
        /*0008*/ 	.word	0x00000000
	.align		4
        /*000c*/ 	.word	0xfffffffe
	.align		4
        /*0010*/ 	.word	0x00000000
	.align		4
        /*0014*/ 	.word	0xfffffffd
	.align		4
        /*0018*/ 	.word	0x00000000
	.align		4
        /*001c*/ 	.word	0xfffffffc


//--------------------- .text.default_function_kernel --------------------------
	.section	.text.default_function_kernel,"ax",@progbits
	.align	128
        .global         default_function_kernel
        .type           default_function_kernel,@function
        .size           default_function_kernel,(.L_x_1 - default_function_kernel)
        .other          default_function_kernel,@"STO_CUDA_ENTRY STV_DEFAULT"
default_function_kernel:
.text.default_function_kernel:
[----:B------:R-:W-:Y:S01]  /*0000*/  LDC R1, c[0x0][0x37c] ;  /* 0x0000df00ff017b82 */ /* 0x000fe20000000800 */
[----:B------:R-:W0:Y:S07]  /*0010*/  S2R R5, SR_CTAID.X ;  /* 0x0000000000057919 */ /* 0x000e2e0000002500 */
[----:B------:R-:W1:Y:S01]  /*0020*/  LDC.64 R2, c[0x0][0x388] ;  /* 0x0000e200ff027b82 */ /* 0x000e620000000a00 */
[----:B------:R-:W2:Y:S01]  /*0030*/  LDCU.64 UR4, c[0x0][0x358] ;  /* 0x00006b00ff0477ac */ /* 0x000ea20008000a00 */
[----:B------:R-:W0:Y:S02]  /*0040*/  S2R R0, SR_TID.X ;  /* 0x0000000000007919 */ /* 0x000e240000002100 */
[----:B0-----:R-:W-:-:S04]  /*0050*/  IMAD R5, R5, 0x6, R0 ;  /* 0x0000000605057824 */ /* 0x001fc800078e0200 */
[----:B-1----:R-:W-:-:S06]  /*0060*/  IMAD.WIDE.U32 R2, R5, 0x4, R2 ;  /* 0x0000000405027825 */ /* 0x002fcc00078e0002 */
[----:B--2---:R-:W2:Y:S01]  /*0070*/  LDG.E.CONSTANT R2, desc[UR4][R2.64] ;  /* 0x0000000402027981 */ /* 0x004ea2000c1e9900 */
[----:B------:R-:W-:Y:S02]  /*0080*/  HFMA2 R7, -RZ, RZ, 3.4921875, 0 ;  /* 0x42fc0000ff077431 */ /* 0x000fe400000001ff */
[----:B--2---:R-:W-:-:S06]  /*0090*/  FMUL R0, |R2|, 1.4426950216293334961 ;  /* 0x3fb8aa3b02007820 */ /* 0x004fcc0000400200 */
[----:B------:R-:W0:Y:S02]  /*00a0*/  FRND.TRUNC R0, R0 ;  /* 0x0000000000007307 */ /* 0x000e24000020d000 */
[----:B0-----:R-:W-:Y:S02]  /*00b0*/  FSETP.GT.AND P0, PT, |R0|, 126, PT ;  /* 0x42fc00000000780b */ /* 0x001fe40003f04200 */
[----:B------:R-:W-:-:S04]  /*00c0*/  LOP3.LUT R7, R7, 0x80000000, R0, 0xb8, !PT ;  /* 0x8000000007077812 */ /* 0x000fc800078eb800 */
[----:B------:R-:W-:-:S05]  /*00d0*/  FSEL R7, R7, R0, P0 ;  /* 0x0000000007077208 */ /* 0x000fca0000000000 */
[C---:B------:R-:W-:Y:S02]  /*00e0*/  FFMA R4, R7.reuse, -0.69314718246459960938, |R2| ;  /* 0xbf31721807047823 */ /* 0x040fe40000000402 */
[----:B------:R-:W0:Y:S02]  /*00f0*/  LDC.64 R2, c[0x0][0x380] ;  /* 0x0000e000ff027b82 */ /* 0x000e240000000a00 */
[C---:B------:R-:W-:Y:S01]  /*0100*/  FFMA R4, R7.reuse, 1.9046542121259335545e-09, R4 ;  /* 0x3102e30807047823 */ /* 0x040fe20000000004 */
[----:B------:R-:W-:-:S03]  /*0110*/  FADD R7, R7, 12583037 ;  /* 0x4b40007d07077421 */ /* 0x000fc60000000000 */
[----:B------:R-:W-:Y:S02]  /*0120*/  FMUL R4, R4, 1.4426950216293334961 ;  /* 0x3fb8aa3b04047820 */ /* 0x000fe40000400000 */
[----:B------:R-:W-:-:S04]  /*0130*/  SHF.L.U32 R7, R7, 0x17, RZ ;  /* 0x0000001707077819 */ /* 0x000fc800000006ff */
[----:B------:R-:W1:Y:S01]  /*0140*/  MUFU.EX2 R4, R4 ;  /* 0x0000000400047308 */ /* 0x000e620000000800 */
[----:B0-----:R-:W-:-:S04]  /*0150*/  IMAD.WIDE.U32 R2, R5, 0x4, R2 ;  /* 0x0000000405027825 */ /* 0x001fc800078e0002 */
[----:B-1----:R-:W-:-:S04]  /*0160*/  FMUL R7, R7, R4 ;  /* 0x0000000407077220 */ /* 0x002fc80000400000 */
[----:B------:R-:W0:Y:S02]  /*0170*/  MUFU.RCP R0, R7 ;  /* 0x0000000700007308 */ /* 0x000e240000001000 */
[----:B0-----:R-:W-:-:S04]  /*0180*/  FMUL.FTZ R0, R0, 0.125 ;  /* 0x3e00000000007820 */ /* 0x001fc80000410000 */
[----:B------:R-:W-:-:S05]  /*0190*/  FFMA R5, R7, 2, R0 ;  /* 0x4000000007057823 */ /* 0x000fca0000000000 */
[----:B------:R-:W-:Y:S01]  /*01a0*/  STG.E desc[UR4][R2.64], R5 ;  /* 0x0000000502007986 */ /* 0x000fe2000c101904 */
[----:B------:R-:W-:Y:S05]  /*01b0*/  EXIT ;  /* 0x000000000000794d */ /* 0x000fea0003800000 */
.L_x_0:
[----:B------:R-:W-:-:S00]  /*01c0*/  BRA `(.L_x_0) ;  /* 0xfffffffc00fc7947 */ /* 0x000fc0000383ffff */
[----:B------:R-:W-:-:S00]  /*01d0*/  NOP ;  /* 0x0000000000007918 */ /* 0x000fc00000000000 */
        /* <DEDUP_REMOVED lines=10> */
.L_x_1:


//--------------------- .nv.shared.reserved.0     --------------------------
	.section	.nv.shared.reserved.0,"aw",@nobits
	.weak		__nv_reservedSMEM_offset_0_alias
	.size		__nv_reservedSMEM_offset_0_alias, 0, 64
	.other		__nv_reservedSMEM_offset_0_alias,@"STO_CUDA_RESERVED_SHARED STV_DEFAULT"
__nv_reservedSMEM_offset_0_alias:
	.zero		0
	.zero		64


//--------------------- .nv.constant0.default_function_kernel --------------------------
	.section	.nv.constant0.default_function_kernel,"a",@progbits
	.sectionflags	@""
	.align	4
.nv.constant0.default_function_kernel:
	.zero		912


//--------------------- SYMBOLS --------------------------

	.type		.nv.reservedSmem.offset0,@object
	.size		.nv.reservedSmem.offset0,0x4
